	.headerflags	@"EF_CUDA_TEXMODE_UNIFIED EF_CUDA_64BIT_ADDRESS EF_CUDA_ACCELERATORS EF_CUDA_SM90 EF_CUDA_VIRTUAL_SM(EF_CUDA_SM90)"
	.elftype	@"ET_EXEC"


//--------------------- .nv.info                  --------------------------
	.section	.nv.info,"",@"SHT_CUDA_INFO"
	.align	4


	//----- nvinfo : EIATTR_REGCOUNT
	.align		4
        /*0000*/ 	.byte	0x04, 0x2f
        /*0002*/ 	.short	(.L_1 - .L_0)
	.align		4
.L_0:
        /*0004*/ 	.word	index@(triton_poi_fused_convolution_0)
        /*0008*/ 	.word	0x0000000f


	//----- nvinfo : EIATTR_MIN_STACK_SIZE
	.align		4
.L_1:
        /*000c*/ 	.byte	0x04, 0x12
        /*000e*/ 	.short	(.L_3 - .L_2)
	.align		4
.L_2:
        /*0010*/ 	.word	index@(triton_poi_fused_convolution_0)
        /*0014*/ 	.word	0x00000000


	//----- nvinfo : EIATTR_FRAME_SIZE
	.align		4
.L_3:
        /*0018*/ 	.byte	0x04, 0x11
        /*001a*/ 	.short	(.L_5 - .L_4)
	.align		4
.L_4:
        /*001c*/ 	.word	index@(triton_poi_fused_convolution_0)
        /*0020*/ 	.word	0x00000000


	//----- nvinfo : EIATTR_MIN_STACK_SIZE
	.align		4
.L_5:
        /*0024*/ 	.byte	0x04, 0x12
        /*0026*/ 	.short	(.L_7 - .L_6)
	.align		4
.L_6:
        /*0028*/ 	.word	index@(triton_poi_fused_convolution_0)
        /*002c*/ 	.word	0x00000000
.L_7:


//--------------------- .nv.info.triton_poi_fused_convolution_0 --------------------------
	.section	.nv.info.triton_poi_fused_convolution_0,"",@"SHT_CUDA_INFO"
	.sectionflags	@""
	.align	4


	//----- nvinfo : EIATTR_CUDA_API_VERSION
	.align		4
        /*0000*/ 	.byte	0x04, 0x37
        /*0002*/ 	.short	(.L_9 - .L_8)
.L_8:
        /*0004*/ 	.word	0x0000007c


	//----- nvinfo : EIATTR_KPARAM_INFO
	.align		4
.L_9:
        /*0008*/ 	.byte	0x04, 0x17
        /*000a*/ 	.short	(.L_11 - .L_10)
.L_10:
        /*000c*/ 	.word	0x00000000
        /*0010*/ 	.short	0x0003
        /*0012*/ 	.short	0x0014
        /*0014*/ 	.byte	0x00, 0xf0, 0x11, 0x00


	//----- nvinfo : EIATTR_KPARAM_INFO
	.align		4
.L_11:
        /*0018*/ 	.byte	0x04, 0x17
        /*001a*/ 	.short	(.L_13 - .L_12)
.L_12:
        /*001c*/ 	.word	0x00000000
        /*0020*/ 	.short	0x0002
        /*0022*/ 	.short	0x0010
        /*0024*/ 	.byte	0x00, 0xf0, 0x11, 0x00


	//----- nvinfo : EIATTR_KPARAM_INFO
	.align		4
.L_13:
        /*0028*/ 	.byte	0x04, 0x17
        /*002a*/ 	.short	(.L_15 - .L_14)
.L_14:
        /*002c*/ 	.word	0x00000000
        /*0030*/ 	.short	0x0001
        /*0032*/ 	.short	0x0008
        /*0034*/ 	.byte	0x00, 0xf4, 0x21, 0x00


	//----- nvinfo : EIATTR_KPARAM_INFO
	.align		4
.L_15:
        /*0038*/ 	.byte	0x04, 0x17
        /*003a*/ 	.short	(.L_17 - .L_16)
.L_16:
        /*003c*/ 	.word	0x00000000
        /*0040*/ 	.short	0x0000
        /*0042*/ 	.short	0x0000
        /*0044*/ 	.byte	0x00, 0xf4, 0x21, 0x00


	//----- nvinfo : EIATTR_SPARSE_MMA_MASK
	.align		4
.L_17:
        /*0048*/ 	.byte	0x03, 0x50
        /*004a*/ 	.short	0x0000


	//----- nvinfo : EIATTR_MAXREG_COUNT
	.align		4
        /*004c*/ 	.byte	0x03, 0x1b
        /*004e*/ 	.short	0x00ff


	//----- nvinfo : EIATTR_EXIT_INSTR_OFFSETS
	.align		4
        /*0050*/ 	.byte	0x04, 0x1c
        /*0052*/ 	.short	(.L_19 - .L_18)


	//   ....[0]....
.L_18:
        /*0054*/ 	.word	0x000002e0


	//   ....[1]....
        /*0058*/ 	.word	0x00000350


	//----- nvinfo : EIATTR_REQNTID
	.align		4
.L_19:
        /*005c*/ 	.byte	0x04, 0x10
        /*005e*/ 	.short	(.L_21 - .L_20)
.L_20:
        /*0060*/ 	.word	0x00000020
        /*0064*/ 	.word	0x00000001
        /*0068*/ 	.word	0x00000001


	//----- nvinfo : EIATTR_CBANK_PARAM_SIZE
	.align		4
.L_21:
        /*006c*/ 	.byte	0x03, 0x19
        /*006e*/ 	.short	0x0018


	//----- nvinfo : EIATTR_PARAM_CBANK
	.align		4
        /*0070*/ 	.byte	0x04, 0x0a
        /*0072*/ 	.short	(.L_23 - .L_22)
	.align		4
.L_22:
        /*0074*/ 	.word	index@(.nv.constant0.triton_poi_fused_convolution_0)
        /*0078*/ 	.short	0x0210
        /*007a*/ 	.short	0x0018


	//----- nvinfo : EIATTR_SW_WAR
	.align		4
.L_23:
        /*007c*/ 	.byte	0x04, 0x36
        /*007e*/ 	.short	(.L_25 - .L_24)
.L_24:
        /*0080*/ 	.word	0x00000008
.L_25:


//--------------------- .nv.callgraph             --------------------------
	.section	.nv.callgraph,"",@"SHT_CUDA_CALLGRAPH"
	.align	4
	.sectionentsize	8
	.align		4
        /*0000*/ 	.word	0x00000000
	.align		4
        /*0004*/ 	.word	0xffffffff
	.align		4
        /*0008*/ 	.word	0x00000000
	.align		4
        /*000c*/ 	.word	0xfffffffe
	.align		4
        /*0010*/ 	.word	0x00000000
	.align		4
        /*0014*/ 	.word	0xfffffffd
	.align		4
        /*0018*/ 	.word	0x00000000
	.align		4
        /*001c*/ 	.word	0xfffffffc


//--------------------- .text.triton_poi_fused_convolution_0 --------------------------
	.section	.text.triton_poi_fused_convolution_0,"ax",@progbits
	.sectionflags	@"SHF_BARRIERS=1"
	.align	128
        .global         triton_poi_fused_convolution_0
        .type           triton_poi_fused_convolution_0,@function
        .size           triton_poi_fused_convolution_0,(.L_x_1 - triton_poi_fused_convolution_0)
        .other          triton_poi_fused_convolution_0,@"STO_CUDA_ENTRY STV_DEFAULT"
triton_poi_fused_convolution_0:
.text.triton_poi_fused_convolution_0:
[----:B------:R-:W0:Y:S02]  /*0000*/  LDC R1, c[0x0][0x28] ;  /* 0x00000a00ff017b82 */ /* 0x000e240000000800 */
[----:B------:R-:W1:Y:S01]  /*0010*/  S2R R0, SR_CTAID.Y ;  /* 0x0000000000007919 */ /* 0x000e620000002600 */
[----:B------:R-:W2:Y:S01]  /*0020*/  LDC.64 R2, c[0x0][0x210] ;  /* 0x00008400ff027b82 */ /* 0x000ea20000000a00 */
[----:B------:R-:W-:Y:S01]  /*0030*/  ULDC.64 UR6, c[0x0][0x208] ;  /* 0x0000820000067ab9 */ /* 0x000fe20000000a00 */
[----:B------:R-:W3:Y:S01]  /*0040*/  S2R R12, SR_TID.X ;  /* 0x00000000000c7919 */ /* 0x000ee20000002100 */
[----:B------:R-:W4:Y:S01]  /*0050*/  S2R R6, SR_CTAID.X ;  /* 0x0000000000067919 */ /* 0x000f220000002500 */
[----:B-1----:R-:W-:Y:S02]  /*0060*/  IMAD.SHL.U32 R0, R0, 0x10, RZ ;  /* 0x0000001000007824 */ /* 0x002fe400078e00ff */
[----:B---3--:R-:W-:Y:S01]  /*0070*/  IMAD.SHL.U32 R5, R12, 0x2, RZ ;  /* 0x000000020c057824 */ /* 0x008fe200078e00ff */
[----:B------:R-:W-:Y:S01]  /*0080*/  SHF.R.U32.HI R9, RZ, 0x3, R12 ;  /* 0x00000003ff097819 */ /* 0x000fe2000001160c */
[----:B----4-:R-:W-:-:S03]  /*0090*/  IMAD.SHL.U32 R6, R6, 0x4, RZ ;  /* 0x0000000406067824 */ /* 0x010fc600078e00ff */
[----:B------:R-:W-:Y:S02]  /*00a0*/  LOP3.LUT R4, R0, 0xe, R5, 0xf8, !PT ;  /* 0x0000000e00047812 */ /* 0x000fe400078ef805 */
[----:B------:R-:W-:Y:S02]  /*00b0*/  SGXT.U32 R9, R9, 0x2 ;  /* 0x000000020909781a */ /* 0x000fe40000000000 */
[----:B------:R-:W-:-:S04]  /*00c0*/  SHF.R.S32.HI R7, RZ, 0x1f, R4 ;  /* 0x0000001fff077819 */ /* 0x000fc80000011404 */
[----:B------:R-:W-:Y:S02]  /*00d0*/  LEA.HI R8, R7, R4, RZ, 0x2 ;  /* 0x0000000407087211 */ /* 0x000fe400078f10ff */
[----:B------:R-:W-:Y:S02]  /*00e0*/  LOP3.LUT R7, R6, R9, RZ, 0xfc, !PT ;  /* 0x0000000906077212 */ /* 0x000fe400078efcff */
[C---:B------:R-:W-:Y:S01]  /*00f0*/  LOP3.LUT R11, R8.reuse, 0xfffffffc, RZ, 0xc0, !PT ;  /* 0xfffffffc080b7812 */ /* 0x040fe200078ec0ff */
[----:B------:R-:W-:Y:S01]  /*0100*/  IMAD.SHL.U32 R8, R8, 0x4, RZ ;  /* 0x0000000408087824 */ /* 0x000fe200078e00ff */
[----:B------:R-:W-:-:S03]  /*0110*/  ISETP.GE.AND P0, PT, R7, 0x4, PT ;  /* 0x000000040700780c */ /* 0x000fc60003f06270 */
[C---:B------:R-:W-:Y:S01]  /*0120*/  IMAD.IADD R10, R4.reuse, 0x1, -R11 ;  /* 0x00000001040a7824 */ /* 0x040fe200078e0a0b */
[----:B------:R-:W-:-:S03]  /*0130*/  ISETP.LT.AND P0, PT, R4, 0x10, !P0 ;  /* 0x000000100400780c */ /* 0x000fc60004701270 */
[----:B------:R-:W-:Y:S01]  /*0140*/  IMAD R10, R7, 0x4, R10 ;  /* 0x00000004070a7824 */ /* 0x000fe200078e020a */
[----:B------:R-:W-:-:S05]  /*0150*/  LOP3.LUT R7, R8, 0xfffffff0, RZ, 0xc0, !PT ;  /* 0xfffffff008077812 */ /* 0x000fca00078ec0ff */
[----:B------:R-:W-:Y:S01]  /*0160*/  IMAD.IADD R7, R10, 0x1, R7 ;  /* 0x000000010a077824 */ /* 0x000fe200078e0207 */
[----:B------:R-:W-:-:S03]  /*0170*/  CS2R R10, SRZ ;  /* 0x00000000000a7805 */ /* 0x000fc6000001ff00 */
[----:B--2---:R-:W-:-:S05]  /*0180*/  IMAD.WIDE R2, R7, 0x4, R2 ;  /* 0x0000000407027825 */ /* 0x004fca00078e0202 */
[----:B------:R-:W2:Y:S01]  /*0190*/  @P0 LDG.E.EL.64 R10, desc[UR6][R2.64] ;  /* 0x00000006020a0981 */ /* 0x000ea2000c2e1b00 */
[----:B------:R-:W1:Y:S01]  /*01a0*/  S2UR UR5, SR_CgaCtaId ;  /* 0x00000000000579c3 */ /* 0x000e620000008800 */
[----:B------:R-:W-:Y:S01]  /*01b0*/  IMAD.SHL.U32 R4, R12, 0x8, RZ ;  /* 0x000000080c047824 */ /* 0x000fe200078e00ff */
[----:B------:R-:W-:Y:S01]  /*01c0*/  UMOV UR4, 0x400 ;  /* 0x0000040000047882 */ /* 0x000fe20000000000 */
[----:B------:R-:W-:Y:S02]  /*01d0*/  SHF.R.U32.HI R7, RZ, 0x1, R12 ;  /* 0x00000001ff077819 */ /* 0x000fe4000001160c */
[----:B------:R-:W-:Y:S02]  /*01e0*/  LOP3.LUT R6, R6, 0x2, R5, 0xf8, !PT ;  /* 0x0000000206067812 */ /* 0x000fe400078ef805 */
[----:B------:R-:W-:Y:S02]  /*01f0*/  LOP3.LUT R8, R4, 0x38, RZ, 0xc0, !PT ;  /* 0x0000003804087812 */ /* 0x000fe400078ec0ff */
[----:B------:R-:W-:-:S02]  /*0200*/  LOP3.LUT R9, R9, 0x38, R4, 0xf8, !PT ;  /* 0x0000003809097812 */ /* 0x000fc400078ef804 */
[----:B------:R-:W-:Y:S02]  /*0210*/  SGXT.U32 R7, R7, 0x4 ;  /* 0x000000040707781a */ /* 0x000fe40000000000 */
[----:B------:R-:W-:Y:S02]  /*0220*/  ISETP.GE.AND P0, PT, R6, 0x4, PT ;  /* 0x000000040600780c */ /* 0x000fe40003f06270 */
[----:B------:R-:W-:Y:S02]  /*0230*/  LOP3.LUT R7, R0, R7, RZ, 0xfc, !PT ;  /* 0x0000000700077212 */ /* 0x000fe400078efcff */
[----:B------:R-:W-:Y:S02]  /*0240*/  LOP3.LUT R5, R5, 0x3c, RZ, 0xc0, !PT ;  /* 0x0000003c05057812 */ /* 0x000fe400078ec0ff */
[----:B------:R-:W-:Y:S02]  /*0250*/  ISETP.LT.AND P0, PT, R7, 0x10, !P0 ;  /* 0x000000100700780c */ /* 0x000fe40004701270 */
[----:B------:R-:W-:Y:S01]  /*0260*/  LOP3.LUT R4, R4, 0xf8, RZ, 0xc0, !PT ;  /* 0x000000f804047812 */ /* 0x000fe200078ec0ff */
[----:B-1----:R-:W-:-:S06]  /*0270*/  UPRMT UR4, UR5, 0x654, UR4 ;  /* 0x0000065405047896 */ /* 0x002fcc0008000004 */
[----:B------:R-:W-:Y:S01]  /*0280*/  VIADD R8, R8, UR4 ;  /* 0x0000000408087c36 */ /* 0x000fe20008000000 */
[----:B------:R-:W-:-:S03]  /*0290*/  IADD3 R4, R4, UR4, R5 ;  /* 0x0000000404047c10 */ /* 0x000fc6000fffe005 */
[----:B------:R-:W-:-:S05]  /*02a0*/  IMAD R8, R9, 0x4, R8 ;  /* 0x0000000409087824 */ /* 0x000fca00078e0208 */
[----:B--2---:R1:W-:Y:S04]  /*02b0*/  STS [R8], R10 ;  /* 0x0000000a08007388 */ /* 0x0043e80000000800 */
[----:B------:R1:W-:Y:S01]  /*02c0*/  STS [R8+0x14], R11 ;  /* 0x0000140b08007388 */ /* 0x0003e20000000800 */
[----:B------:R-:W-:Y:S06]  /*02d0*/  BAR.SYNC.DEFER_BLOCKING 0x0 ;  /* 0x0000000000007b1d */ /* 0x000fec0000010000 */
[----:B-1----:R-:W-:Y:S05]  /*02e0*/  @!P0 EXIT ;  /* 0x000000000000894d */ /* 0x002fea0003800000 */
[----:B------:R-:W-:Y:S01]  /*02f0*/  LDS R8, [R4] ;  /* 0x0000000004087984 */ /* 0x000fe20000000800 */
[----:B------:R-:W0:Y:S01]  /*0300*/  LDC.64 R2, c[0x0][0x218] ;  /* 0x00008600ff027b82 */ /* 0x000e220000000a00 */
[----:B------:R-:W-:Y:S02]  /*0310*/  IMAD R7, R7, 0x4, R6 ;  /* 0x0000000407077824 */ /* 0x000fe400078e0206 */
[----:B------:R-:W1:Y:S02]  /*0320*/  LDS R9, [R4+0x4] ;  /* 0x0000040004097984 */ /* 0x000e640000000800 */
[----:B0-----:R-:W-:-:S05]  /*0330*/  IMAD.WIDE R2, R7, 0x4, R2 ;  /* 0x0000000407027825 */ /* 0x001fca00078e0202 */
[----:B-1----:R-:W-:Y:S01]  /*0340*/  STG.E.64 desc[UR6][R2.64], R8 ;  /* 0x0000000802007986 */ /* 0x002fe2000c101b06 */
[----:B------:R-:W-:Y:S05]  /*0350*/  EXIT ;  /* 0x000000000000794d */ /* 0x000fea0003800000 */
.L_x_0:
[----:B------:R-:W-:-:S00]  /*0360*/  BRA `(.L_x_0) ;  /* 0xfffffffc00fc7947 */ /* 0x000fc0000383ffff */
[----:B------:R-:W-:-:S00]  /*0370*/  NOP ;  /* 0x0000000000007918 */ /* 0x000fc00000000000 */
        /* <DEDUP_REMOVED lines=8> */
.L_x_1:


//--------------------- .nv.shared.triton_poi_fused_convolution_0 --------------------------
	.section	.nv.shared.triton_poi_fused_convolution_0,"aw",@nobits
	.sectionflags	@""
	.align	16
	.zero		1024


//--------------------- .nv.constant0.triton_poi_fused_convolution_0 --------------------------
	.section	.nv.constant0.triton_poi_fused_convolution_0,"a",@progbits
	.sectionflags	@""
	.align	4
.nv.constant0.triton_poi_fused_convolution_0:
	.zero		552
